//
// Generated by NVIDIA NVVM Compiler
//
// Compiler Build ID: CL-36424714
// Cuda compilation tools, release 13.0, V13.0.88
// Based on NVVM 20.0.0
//

.version 9.0
.target sm_100
.address_size 64

	// .globl	_Z16coalesced_accessPf

.visible .entry _Z16coalesced_accessPf(
	.param .u64 .ptr .align 1 _Z16coalesced_accessPf_param_0
)
{
	.reg .b32 	%r<2>;
	.reg .b32 	%f<9>;
	.reg .b64 	%rd<5>;

	ld.param.u64 	%rd1, [_Z16coalesced_accessPf_param_0];
	mov.u32 	%r1, %tid.x;
	cvta.to.global.u64 	%rd2, %rd1;
	mul.wide.u32 	%rd3, %r1, 4;
	add.s64 	%rd4, %rd2, %rd3;
	ld.global.f32 	%f1, [%rd4];
	add.f32 	%f2, %f1, 0f3F800000;
	st.global.f32 	[%rd4], %f2;
	ld.global.f32 	%f3, [%rd4+1024];
	add.f32 	%f4, %f3, 0f3F800000;
	st.global.f32 	[%rd4+1024], %f4;
	ld.global.f32 	%f5, [%rd4+2048];
	add.f32 	%f6, %f5, 0f3F800000;
	st.global.f32 	[%rd4+2048], %f6;
	ld.global.f32 	%f7, [%rd4+3072];
	add.f32 	%f8, %f7, 0f3F800000;
	st.global.f32 	[%rd4+3072], %f8;
	ret;

}
	// .globl	_Z20non_coalesced_accessPf
.visible .entry _Z20non_coalesced_accessPf(
	.param .u64 .ptr .align 1 _Z20non_coalesced_accessPf_param_0
)
{
	.reg .b32 	%r<3>;
	.reg .b32 	%f<9>;
	.reg .b64 	%rd<5>;

	ld.param.u64 	%rd1, [_Z20non_coalesced_accessPf_param_0];
	mov.u32 	%r1, %tid.x;
	shl.b32 	%r2, %r1, 2;
	cvta.to.global.u64 	%rd2, %rd1;
	mul.wide.u32 	%rd3, %r2, 4;
	add.s64 	%rd4, %rd2, %rd3;
	ld.global.f32 	%f1, [%rd4];
	add.f32 	%f2, %f1, 0f3F800000;
	st.global.f32 	[%rd4], %f2;
	ld.global.f32 	%f3, [%rd4+4];
	add.f32 	%f4, %f3, 0f3F800000;
	st.global.f32 	[%rd4+4], %f4;
	ld.global.f32 	%f5, [%rd4+8];
	add.f32 	%f6, %f5, 0f3F800000;
	st.global.f32 	[%rd4+8], %f6;
	ld.global.f32 	%f7, [%rd4+12];
	add.f32 	%f8, %f7, 0f3F800000;
	st.global.f32 	[%rd4+12], %f8;
	ret;

}


// ===== COMPILED SASS (sm_100) =====

	.target	sm_100

	.elftype	@"ET_EXEC"


//--------------------- .note.nv.tkinfo           --------------------------
	.section	.note.nv.tkinfo,"",@"SHT_NOTE"
	.sectionflags	@"SHF_NOTE_NV_TKINFO"
	.tkinfo
        /*0018*/ 	.word	0x00000002
        /*0030*/ 	.string	""
        /*0030*/ 	.string	"ptxas"
        /*0030*/ 	.string	"Cuda compilation tools, release 13.0, V13.0.88"
        /*0030*/ 	.string	"Build cuda_13.0.r13.0/compiler.36424714_0"
        /*0030*/ 	.string	"-arch sm_100 -m 64 "



//--------------------- .note.nv.cuinfo           --------------------------
	.section	.note.nv.cuinfo,"",@"SHT_NOTE"
	.sectionflags	@"SHF_NOTE_NV_CUINFO"
        /*0018*/ 	.short	0x0002
        /*001a*/ 	.short	0x0064
        /*001c*/ 	.short	0x0082
	.zero		2


//--------------------- .nv.info                  --------------------------
	.section	.nv.info,"",@"SHT_CUDA_INFO"
	.align	4


	//----- nvinfo : EIATTR_REGCOUNT
	.align		4
        /*0000*/ 	.byte	0x04, 0x2f
        /*0002*/ 	.short	(.L_1 - .L_0)
	.align		4
.L_0:
        /*0004*/ 	.word	index@(_Z16coalesced_accessPf)
        /*0008*/ 	.word	0x0000000e


	//----- nvinfo : EIATTR_FRAME_SIZE
	.align		4
.L_1:
        /*000c*/ 	.byte	0x04, 0x11
        /*000e*/ 	.short	(.L_3 - .L_2)
	.align		4
.L_2:
        /*0010*/ 	.word	index@(_Z16coalesced_accessPf)
        /*0014*/ 	.word	0x00000000


	//----- nvinfo : EIATTR_REGCOUNT
	.align		4
.L_3:
        /*0018*/ 	.byte	0x04, 0x2f
        /*001a*/ 	.short	(.L_5 - .L_4)
	.align		4
.L_4:
        /*001c*/ 	.word	index@(_Z20non_coalesced_accessPf)
        /*0020*/ 	.word	0x0000000e


	//----- nvinfo : EIATTR_FRAME_SIZE
	.align		4
.L_5:
        /*0024*/ 	.byte	0x04, 0x11
        /*0026*/ 	.short	(.L_7 - .L_6)
	.align		4
.L_6:
        /*0028*/ 	.word	index@(_Z20non_coalesced_accessPf)
        /*002c*/ 	.word	0x00000000


	//----- nvinfo : EIATTR_MIN_STACK_SIZE
	.align		4
.L_7:
        /*0030*/ 	.byte	0x04, 0x12
        /*0032*/ 	.short	(.L_9 - .L_8)
	.align		4
.L_8:
        /*0034*/ 	.word	index@(_Z20non_coalesced_accessPf)
        /*0038*/ 	.word	0x00000000


	//----- nvinfo : EIATTR_MIN_STACK_SIZE
	.align		4
.L_9:
        /*003c*/ 	.byte	0x04, 0x12
        /*003e*/ 	.short	(.L_11 - .L_10)
	.align		4
.L_10:
        /*0040*/ 	.word	index@(_Z16coalesced_accessPf)
        /*0044*/ 	.word	0x00000000
.L_11:


//--------------------- .nv.compat                --------------------------
	.section	.nv.compat,"",@"SHT_CUDA_COMPAT_INFO"
	.align	4
        /*0000*/ 	.byte	0x02, 0x09, 0x00, 0x00, 0x02, 0x02, 0x01, 0x00, 0x02, 0x05, 0x05, 0x00, 0x03, 0x07, 0x01, 0x01
        /*0010*/ 	.byte	0x02, 0x03, 0x00, 0x00, 0x02, 0x06, 0x01, 0x00, 0x04, 0x0b, 0x08, 0x00, 0x09, 0x00, 0x00, 0x00
        /*0020*/ 	.byte	0x00, 0x00, 0x00, 0x00


//--------------------- .nv.info._Z20non_coalesced_accessPf --------------------------
	.section	.nv.info._Z20non_coalesced_accessPf,"",@"SHT_CUDA_INFO"
	.sectionflags	@""
	.align	4


	//----- nvinfo : EIATTR_CUDA_API_VERSION
	.align		4
        /*0000*/ 	.byte	0x04, 0x37
        /*0002*/ 	.short	(.L_13 - .L_12)
.L_12:
        /*0004*/ 	.word	0x00000082


	//----- nvinfo : EIATTR_KPARAM_INFO
	.align		4
.L_13:
        /*0008*/ 	.byte	0x04, 0x17
        /*000a*/ 	.short	(.L_15 - .L_14)
.L_14:
        /*000c*/ 	.word	0x00000000
        /*0010*/ 	.short	0x0000
        /*0012*/ 	.short	0x0000
        /*0014*/ 	.byte	0x00, 0xf5, 0x21, 0x00


	//----- nvinfo : EIATTR_SPARSE_MMA_MASK
	.align		4
.L_15:
        /*0018*/ 	.byte	0x03, 0x50
        /*001a*/ 	.short	0x0000


	//----- nvinfo : EIATTR_MAXREG_COUNT
	.align		4
        /*001c*/ 	.byte	0x03, 0x1b
        /*001e*/ 	.short	0x00ff


	//----- nvinfo : EIATTR_MERCURY_ISA_VERSION
	.align		4
        /*0020*/ 	.byte	0x03, 0x5f
        /*0022*/ 	.short	0x0101


	//----- nvinfo : EIATTR_VRC_CTA_INIT_COUNT
	.align		4
        /*0024*/ 	.byte	0x02, 0x4a
	.zero		1
	.zero		1


	//----- nvinfo : EIATTR_EXIT_INSTR_OFFSETS
	.align		4
        /*0028*/ 	.byte	0x04, 0x1c
        /*002a*/ 	.short	(.L_17 - .L_16)


	//   ....[0]....
.L_16:
        /*002c*/ 	.word	0x00000120


	//----- nvinfo : EIATTR_CBANK_PARAM_SIZE
	.align		4
.L_17:
        /*0030*/ 	.byte	0x03, 0x19
        /*0032*/ 	.short	0x0008


	//----- nvinfo : EIATTR_PARAM_CBANK
	.align		4
        /*0034*/ 	.byte	0x04, 0x0a
        /*0036*/ 	.short	(.L_19 - .L_18)
	.align		4
.L_18:
        /*0038*/ 	.word	index@(.nv.constant0._Z20non_coalesced_accessPf)
        /*003c*/ 	.short	0x0380
        /*003e*/ 	.short	0x0008


	//----- nvinfo : EIATTR_SW_WAR
	.align		4
.L_19:
        /*0040*/ 	.byte	0x04, 0x36
        /*0042*/ 	.short	(.L_21 - .L_20)
.L_20:
        /*0044*/ 	.word	0x00000008
.L_21:


//--------------------- .nv.info._Z16coalesced_accessPf --------------------------
	.section	.nv.info._Z16coalesced_accessPf,"",@"SHT_CUDA_INFO"
	.sectionflags	@""
	.align	4


	//----- nvinfo : EIATTR_CUDA_API_VERSION
	.align		4
        /*0000*/ 	.byte	0x04, 0x37
        /*0002*/ 	.short	(.L_23 - .L_22)
.L_22:
        /*0004*/ 	.word	0x00000082


	//----- nvinfo : EIATTR_KPARAM_INFO
	.align		4
.L_23:
        /*0008*/ 	.byte	0x04, 0x17
        /*000a*/ 	.short	(.L_25 - .L_24)
.L_24:
        /*000c*/ 	.word	0x00000000
        /*0010*/ 	.short	0x0000
        /*0012*/ 	.short	0x0000
        /*0014*/ 	.byte	0x00, 0xf5, 0x21, 0x00


	//----- nvinfo : EIATTR_SPARSE_MMA_MASK
	.align		4
.L_25:
        /*0018*/ 	.byte	0x03, 0x50
        /*001a*/ 	.short	0x0000


	//----- nvinfo : EIATTR_MAXREG_COUNT
	.align		4
        /*001c*/ 	.byte	0x03, 0x1b
        /*001e*/ 	.short	0x00ff


	//----- nvinfo : EIATTR_MERCURY_ISA_VERSION
	.align		4
        /*0020*/ 	.byte	0x03, 0x5f
        /*0022*/ 	.short	0x0101


	//----- nvinfo : EIATTR_VRC_CTA_INIT_COUNT
	.align		4
        /*0024*/ 	.byte	0x02, 0x4a
	.zero		1
	.zero		1


	//----- nvinfo : EIATTR_EXIT_INSTR_OFFSETS
	.align		4
        /*0028*/ 	.byte	0x04, 0x1c
        /*002a*/ 	.short	(.L_27 - .L_26)


	//   ....[0]....
.L_26:
        /*002c*/ 	.word	0x00000110


	//----- nvinfo : EIATTR_CBANK_PARAM_SIZE
	.align		4
.L_27:
        /*0030*/ 	.byte	0x03, 0x19
        /*0032*/ 	.short	0x0008


	//----- nvinfo : EIATTR_PARAM_CBANK
	.align		4
        /*0034*/ 	.byte	0x04, 0x0a
        /*0036*/ 	.short	(.L_29 - .L_28)
	.align		4
.L_28:
        /*0038*/ 	.word	index@(.nv.constant0._Z16coalesced_accessPf)
        /*003c*/ 	.short	0x0380
        /*003e*/ 	.short	0x0008


	//----- nvinfo : EIATTR_SW_WAR
	.align		4
.L_29:
        /*0040*/ 	.byte	0x04, 0x36
        /*0042*/ 	.short	(.L_31 - .L_30)
.L_30:
        /*0044*/ 	.word	0x00000008
.L_31:


//--------------------- .nv.callgraph             --------------------------
	.section	.nv.callgraph,"",@"SHT_CUDA_CALLGRAPH"
	.align	4
	.sectionentsize	8
	.align		4
        /*0000*/ 	.word	0x00000000
	.align		4
        /*0004*/ 	.word	0xffffffff
	.align		4
        /*0008*/ 	.word	0x00000000
	.align		4
        /*000c*/ 	.word	0xfffffffe
	.align		4
        /*0010*/ 	.word	0x00000000
	.align		4
        /*0014*/ 	.word	0xfffffffd
	.align		4
        /*0018*/ 	.word	0x00000000
	.align		4
        /*001c*/ 	.word	0xfffffffc


//--------------------- .text._Z20non_coalesced_accessPf --------------------------
	.section	.text._Z20non_coalesced_accessPf,"ax",@progbits
	.align	128
        .global         _Z20non_coalesced_accessPf
        .type           _Z20non_coalesced_accessPf,@function
        .size           _Z20non_coalesced_accessPf,(.L_x_2 - _Z20non_coalesced_accessPf)
        .other          _Z20non_coalesced_accessPf,@"STO_CUDA_ENTRY STV_DEFAULT"
_Z20non_coalesced_accessPf:
.text._Z20non_coalesced_accessPf:
[----:B------:R-:W-:Y:S01]  /*0000*/  LDC R1, c[0x0][0x37c] ;  /* 0x0000df00ff017b82 */ /* 0x000fe20000000800 */
[----:B------:R-:W0:Y:S07]  /*0010*/  S2R R5, SR_TID.X ;  /* 0x0000000000057919 */ /* 0x000e2e0000002100 */
[----:B------:R-:W1:Y:S01]  /*0020*/  LDC.64 R2, c[0x0][0x380] ;  /* 0x0000e000ff027b82 */ /* 0x000e620000000a00 */
[----:B------:R-:W2:Y:S01]  /*0030*/  LDCU.64 UR4, c[0x0][0x358] ;  /* 0x00006b00ff0477ac */ /* 0x000ea20008000a00 */
[----:B0-----:R-:W-:-:S05]  /*0040*/  SHF.L.U32 R5, R5, 0x2, RZ ;  /* 0x0000000205057819 */ /* 0x001fca00000006ff */
[----:B-1----:R-:W-:-:S05]  /*0050*/  IMAD.WIDE.U32 R2, R5, 0x4, R2 ;  /* 0x0000000405027825 */ /* 0x002fca00078e0002 */
[----:B--2---:R-:W2:Y:S04]  /*0060*/  LDG.E R0, desc[UR4][R2.64] ;  /* 0x0000000402007981 */ /* 0x004ea8000c1e1900 */
[----:B------:R-:W3:Y:S04]  /*0070*/  LDG.E R4, desc[UR4][R2.64+0x4] ;  /* 0x0000040402047981 */ /* 0x000ee8000c1e1900 */
[----:B------:R-:W4:Y:S04]  /*0080*/  LDG.E R6, desc[UR4][R2.64+0x8] ;  /* 0x0000080402067981 */ /* 0x000f28000c1e1900 */
[----:B------:R-:W5:Y:S01]  /*0090*/  LDG.E R8, desc[UR4][R2.64+0xc] ;  /* 0x00000c0402087981 */ /* 0x000f62000c1e1900 */
[----:B--2---:R-:W-:Y:S01]  /*00a0*/  FADD R5, R0, 1 ;  /* 0x3f80000000057421 */ /* 0x004fe20000000000 */
[----:B---3--:R-:W-:-:S04]  /*00b0*/  FADD R7, R4, 1 ;  /* 0x3f80000004077421 */ /* 0x008fc80000000000 */
[----:B------:R-:W-:Y:S01]  /*00c0*/  STG.E desc[UR4][R2.64], R5 ;  /* 0x0000000502007986 */ /* 0x000fe2000c101904 */
[----:B----4-:R-:W-:-:S03]  /*00d0*/  FADD R9, R6, 1 ;  /* 0x3f80000006097421 */ /* 0x010fc60000000000 */
[----:B------:R-:W-:Y:S01]  /*00e0*/  STG.E desc[UR4][R2.64+0x4], R7 ;  /* 0x0000040702007986 */ /* 0x000fe2000c101904 */
[----:B-----5:R-:W-:-:S03]  /*00f0*/  FADD R11, R8, 1 ;  /* 0x3f800000080b7421 */ /* 0x020fc60000000000 */
[----:B------:R-:W-:Y:S04]  /*0100*/  STG.E desc[UR4][R2.64+0x8], R9 ;  /* 0x0000080902007986 */ /* 0x000fe8000c101904 */
[----:B------:R-:W-:Y:S01]  /*0110*/  STG.E desc[UR4][R2.64+0xc], R11 ;  /* 0x00000c0b02007986 */ /* 0x000fe2000c101904 */
[----:B------:R-:W-:Y:S05]  /*0120*/  EXIT ;  /* 0x000000000000794d */ /* 0x000fea0003800000 */
.L_x_0:
[----:B------:R-:W-:-:S00]  /*0130*/  BRA `(.L_x_0) ;  /* 0xfffffffc00fc7947 */ /* 0x000fc0000383ffff */
[----:B------:R-:W-:-:S00]  /*0140*/  NOP ;  /* 0x0000000000007918 */ /* 0x000fc00000000000 */
        /* <DEDUP_REMOVED lines=11> */
.L_x_2:


//--------------------- .text._Z16coalesced_accessPf --------------------------
	.section	.text._Z16coalesced_accessPf,"ax",@progbits
	.align	128
        .global         _Z16coalesced_accessPf
        .type           _Z16coalesced_accessPf,@function
        .size           _Z16coalesced_accessPf,(.L_x_3 - _Z16coalesced_accessPf)
        .other          _Z16coalesced_accessPf,@"STO_CUDA_ENTRY STV_DEFAULT"
_Z16coalesced_accessPf:
.text._Z16coalesced_accessPf:
[----:B------:R-:W-:Y:S01]  /*0000*/  LDC R1, c[0x0][0x37c] ;  /* 0x0000df00ff017b82 */ /* 0x000fe20000000800 */
[----:B------:R-:W0:Y:S07]  /*0010*/  S2R R5, SR_TID.X ;  /* 0x0000000000057919 */ /* 0x000e2e0000002100 */
[----:B------:R-:W0:Y:S01]  /*0020*/  LDC.64 R2, c[0x0][0x380] ;  /* 0x0000e000ff027b82 */ /* 0x000e220000000a00 */
[----:B------:R-:W1:Y:S01]  /*0030*/  LDCU.64 UR4, c[0x0][0x358] ;  /* 0x00006b00ff0477ac */ /* 0x000e620008000a00 */
[----:B0-----:R-:W-:-:S05]  /*0040*/  IMAD.WIDE.U32 R2, R5, 0x4, R2 ;  /* 0x0000000405027825 */ /* 0x001fca00078e0002 */
[----:B-1----:R-:W2:Y:S04]  /*0050*/  LDG.E R0, desc[UR4][R2.64] ;  /* 0x0000000402007981 */ /* 0x002ea8000c1e1900 */
        /* <DEDUP_REMOVED lines=12> */
.L_x_1:
        /* <DEDUP_REMOVED lines=14> */
.L_x_3:


//--------------------- .nv.shared.reserved.0     --------------------------
	.section	.nv.shared.reserved.0,"aw",@nobits
	.weak		__nv_reservedSMEM_offset_0_alias
	.size		__nv_reservedSMEM_offset_0_alias, 0, 64
	.other		__nv_reservedSMEM_offset_0_alias,@"STO_CUDA_RESERVED_SHARED STV_DEFAULT"
__nv_reservedSMEM_offset_0_alias:
	.zero		0
	.zero		64


//--------------------- .nv.constant0._Z20non_coalesced_accessPf --------------------------
	.section	.nv.constant0._Z20non_coalesced_accessPf,"a",@progbits
	.sectionflags	@""
	.align	4
.nv.constant0._Z20non_coalesced_accessPf:
	.zero		904


//--------------------- .nv.constant0._Z16coalesced_accessPf --------------------------
	.section	.nv.constant0._Z16coalesced_accessPf,"a",@progbits
	.sectionflags	@""
	.align	4
.nv.constant0._Z16coalesced_accessPf:
	.zero		904


//--------------------- SYMBOLS --------------------------

	.type		.nv.reservedSmem.offset0,@object
	.size		.nv.reservedSmem.offset0,0x4
